//
// Generated by NVIDIA NVVM Compiler
//
// Compiler Build ID: CL-36424714
// Cuda compilation tools, release 13.0, V13.0.88
// Based on NVVM 20.0.0
//

.version 9.0
.target sm_100
.address_size 64

	// .globl	_Z26deriv_wrt_center_atom_se_aPfPKfS1_i

.visible .entry _Z26deriv_wrt_center_atom_se_aPfPKfS1_i(
	.param .u64 .ptr .align 1 _Z26deriv_wrt_center_atom_se_aPfPKfS1_i_param_0,
	.param .u64 .ptr .align 1 _Z26deriv_wrt_center_atom_se_aPfPKfS1_i_param_1,
	.param .u64 .ptr .align 1 _Z26deriv_wrt_center_atom_se_aPfPKfS1_i_param_2,
	.param .u32 _Z26deriv_wrt_center_atom_se_aPfPKfS1_i_param_3
)
{
	.reg .pred 	%p<2>;
	.reg .b32 	%r<11>;
	.reg .b32 	%f<5>;
	.reg .b64 	%rd<13>;
	.reg .b64 	%fd<5>;

	ld.param.u64 	%rd1, [_Z26deriv_wrt_center_atom_se_aPfPKfS1_i_param_0];
	ld.param.u64 	%rd2, [_Z26deriv_wrt_center_atom_se_aPfPKfS1_i_param_1];
	ld.param.u64 	%rd3, [_Z26deriv_wrt_center_atom_se_aPfPKfS1_i_param_2];
	ld.param.u32 	%r2, [_Z26deriv_wrt_center_atom_se_aPfPKfS1_i_param_3];
	mov.u32 	%r3, %ctaid.x;
	mov.u32 	%r4, %ntid.x;
	mov.u32 	%r5, %tid.x;
	mad.lo.s32 	%r1, %r3, %r4, %r5;
	setp.ge.u32 	%p1, %r1, %r2;
	@%p1 bra 	$L__BB0_2;
	cvta.to.global.u64 	%rd4, %rd2;
	cvta.to.global.u64 	%rd5, %rd3;
	cvta.to.global.u64 	%rd6, %rd1;
	mov.u32 	%r6, %tid.y;
	mov.u32 	%r7, %ctaid.y;
	mad.lo.s32 	%r8, %r7, 3, %r6;
	mul.wide.u32 	%rd7, %r8, 4;
	add.s64 	%rd8, %rd6, %rd7;
	mad.lo.s32 	%r9, %r2, %r7, %r1;
	mul.wide.u32 	%rd9, %r9, 4;
	add.s64 	%rd10, %rd4, %rd9;
	ld.global.f32 	%f1, [%rd10];
	cvt.f64.f32 	%fd1, %f1;
	neg.f64 	%fd2, %fd1;
	mad.lo.s32 	%r10, %r9, 3, %r6;
	mul.wide.u32 	%rd11, %r10, 4;
	add.s64 	%rd12, %rd5, %rd11;
	ld.global.f32 	%f2, [%rd12];
	cvt.f64.f32 	%fd3, %f2;
	mul.f64 	%fd4, %fd2, %fd3;
	cvt.rn.f32.f64 	%f3, %fd4;
	atom.global.add.f32 	%f4, [%rd8], %f3;
$L__BB0_2:
	ret;

}
	// .globl	_Z24deriv_wrt_neighbors_se_aPfPKfS1_PKiiiiii
.visible .entry _Z24deriv_wrt_neighbors_se_aPfPKfS1_PKiiiiii(
	.param .u64 .ptr .align 1 _Z24deriv_wrt_neighbors_se_aPfPKfS1_PKiiiiii_param_0,
	.param .u64 .ptr .align 1 _Z24deriv_wrt_neighbors_se_aPfPKfS1_PKiiiiii_param_1,
	.param .u64 .ptr .align 1 _Z24deriv_wrt_neighbors_se_aPfPKfS1_PKiiiiii_param_2,
	.param .u64 .ptr .align 1 _Z24deriv_wrt_neighbors_se_aPfPKfS1_PKiiiiii_param_3,
	.param .u32 _Z24deriv_wrt_neighbors_se_aPfPKfS1_PKiiiiii_param_4,
	.param .u32 _Z24deriv_wrt_neighbors_se_aPfPKfS1_PKiiiiii_param_5,
	.param .u32 _Z24deriv_wrt_neighbors_se_aPfPKfS1_PKiiiiii_param_6,
	.param .u32 _Z24deriv_wrt_neighbors_se_aPfPKfS1_PKiiiiii_param_7,
	.param .u32 _Z24deriv_wrt_neighbors_se_aPfPKfS1_PKiiiiii_param_8
)
{
	.reg .pred 	%p<3>;
	.reg .b32 	%r<18>;
	.reg .b32 	%f<5>;
	.reg .b64 	%rd<17>;

	ld.param.u64 	%rd1, [_Z24deriv_wrt_neighbors_se_aPfPKfS1_PKiiiiii_param_0];
	ld.param.u64 	%rd2, [_Z24deriv_wrt_neighbors_se_aPfPKfS1_PKiiiiii_param_1];
	ld.param.u64 	%rd3, [_Z24deriv_wrt_neighbors_se_aPfPKfS1_PKiiiiii_param_2];
	ld.param.u64 	%rd4, [_Z24deriv_wrt_neighbors_se_aPfPKfS1_PKiiiiii_param_3];
	ld.param.u32 	%r6, [_Z24deriv_wrt_neighbors_se_aPfPKfS1_PKiiiiii_param_4];
	ld.param.u32 	%r4, [_Z24deriv_wrt_neighbors_se_aPfPKfS1_PKiiiiii_param_5];
	ld.param.u32 	%r5, [_Z24deriv_wrt_neighbors_se_aPfPKfS1_PKiiiiii_param_6];
	mov.u32 	%r7, %ctaid.x;
	mov.u32 	%r8, %ntid.x;
	mov.u32 	%r9, %tid.x;
	mad.lo.s32 	%r1, %r7, %r8, %r9;
	mov.u32 	%r2, %ctaid.y;
	setp.ge.u32 	%p1, %r1, %r6;
	@%p1 bra 	$L__BB1_3;
	cvta.to.global.u64 	%rd5, %rd4;
	mad.lo.s32 	%r10, %r4, %r1, %r2;
	mul.wide.u32 	%rd6, %r10, 4;
	add.s64 	%rd7, %rd5, %rd6;
	ld.global.u32 	%r3, [%rd7];
	setp.lt.s32 	%p2, %r3, 0;
	@%p2 bra 	$L__BB1_3;
	mov.u32 	%r11, %tid.y;
	mad.lo.s32 	%r12, %r3, 3, %r11;
	cvta.to.global.u64 	%rd8, %rd1;
	mul.wide.u32 	%rd9, %r12, 4;
	add.s64 	%rd10, %rd8, %rd9;
	shl.b32 	%r13, %r2, 2;
	mov.u32 	%r14, %tid.z;
	add.s32 	%r15, %r13, %r14;
	mad.lo.s32 	%r16, %r5, %r1, %r15;
	cvta.to.global.u64 	%rd11, %rd2;
	mul.wide.u32 	%rd12, %r16, 4;
	add.s64 	%rd13, %rd11, %rd12;
	ld.global.f32 	%f1, [%rd13];
	mad.lo.s32 	%r17, %r16, 3, %r11;
	cvta.to.global.u64 	%rd14, %rd3;
	mul.wide.u32 	%rd15, %r17, 4;
	add.s64 	%rd16, %rd14, %rd15;
	ld.global.f32 	%f2, [%rd16];
	mul.f32 	%f3, %f1, %f2;
	atom.global.add.f32 	%f4, [%rd10], %f3;
$L__BB1_3:
	ret;

}


// ===== COMPILED SASS (sm_100) =====

	.target	sm_100

	.elftype	@"ET_EXEC"


//--------------------- .note.nv.tkinfo           --------------------------
	.section	.note.nv.tkinfo,"",@"SHT_NOTE"
	.sectionflags	@"SHF_NOTE_NV_TKINFO"
	.tkinfo
        /*0018*/ 	.word	0x00000002
        /*0030*/ 	.string	""
        /*0030*/ 	.string	"ptxas"
        /*0030*/ 	.string	"Cuda compilation tools, release 13.0, V13.0.88"
        /*0030*/ 	.string	"Build cuda_13.0.r13.0/compiler.36424714_0"
        /*0030*/ 	.string	"-arch sm_100 -m 64 "



//--------------------- .note.nv.cuinfo           --------------------------
	.section	.note.nv.cuinfo,"",@"SHT_NOTE"
	.sectionflags	@"SHF_NOTE_NV_CUINFO"
        /*0018*/ 	.short	0x0002
        /*001a*/ 	.short	0x0064
        /*001c*/ 	.short	0x0082
	.zero		2


//--------------------- .nv.info                  --------------------------
	.section	.nv.info,"",@"SHT_CUDA_INFO"
	.align	4


	//----- nvinfo : EIATTR_REGCOUNT
	.align		4
        /*0000*/ 	.byte	0x04, 0x2f
        /*0002*/ 	.short	(.L_1 - .L_0)
	.align		4
.L_0:
        /*0004*/ 	.word	index@(_Z26deriv_wrt_center_atom_se_aPfPKfS1_i)
        /*0008*/ 	.word	0x00000010


	//----- nvinfo : EIATTR_FRAME_SIZE
	.align		4
.L_1:
        /*000c*/ 	.byte	0x04, 0x11
        /*000e*/ 	.short	(.L_3 - .L_2)
	.align		4
.L_2:
        /*0010*/ 	.word	index@(_Z26deriv_wrt_center_atom_se_aPfPKfS1_i)
        /*0014*/ 	.word	0x00000000


	//----- nvinfo : EIATTR_REGCOUNT
	.align		4
.L_3:
        /*0018*/ 	.byte	0x04, 0x2f
        /*001a*/ 	.short	(.L_5 - .L_4)
	.align		4
.L_4:
        /*001c*/ 	.word	index@(_Z24deriv_wrt_neighbors_se_aPfPKfS1_PKiiiiii)
        /*0020*/ 	.word	0x0000000d


	//----- nvinfo : EIATTR_FRAME_SIZE
	.align		4
.L_5:
        /*0024*/ 	.byte	0x04, 0x11
        /*0026*/ 	.short	(.L_7 - .L_6)
	.align		4
.L_6:
        /*0028*/ 	.word	index@(_Z24deriv_wrt_neighbors_se_aPfPKfS1_PKiiiiii)
        /*002c*/ 	.word	0x00000000


	//----- nvinfo : EIATTR_MIN_STACK_SIZE
	.align		4
.L_7:
        /*0030*/ 	.byte	0x04, 0x12
        /*0032*/ 	.short	(.L_9 - .L_8)
	.align		4
.L_8:
        /*0034*/ 	.word	index@(_Z24deriv_wrt_neighbors_se_aPfPKfS1_PKiiiiii)
        /*0038*/ 	.word	0x00000000


	//----- nvinfo : EIATTR_MIN_STACK_SIZE
	.align		4
.L_9:
        /*003c*/ 	.byte	0x04, 0x12
        /*003e*/ 	.short	(.L_11 - .L_10)
	.align		4
.L_10:
        /*0040*/ 	.word	index@(_Z26deriv_wrt_center_atom_se_aPfPKfS1_i)
        /*0044*/ 	.word	0x00000000
.L_11:


//--------------------- .nv.compat                --------------------------
	.section	.nv.compat,"",@"SHT_CUDA_COMPAT_INFO"
	.align	4
        /*0000*/ 	.byte	0x02, 0x09, 0x00, 0x00, 0x02, 0x02, 0x01, 0x00, 0x02, 0x05, 0x05, 0x00, 0x03, 0x07, 0x01, 0x01
        /*0010*/ 	.byte	0x02, 0x03, 0x00, 0x00, 0x02, 0x06, 0x01, 0x00, 0x04, 0x0b, 0x08, 0x00, 0x01, 0x00, 0x00, 0x00
        /*0020*/ 	.byte	0x00, 0x00, 0x00, 0x00


//--------------------- .nv.info._Z24deriv_wrt_neighbors_se_aPfPKfS1_PKiiiiii --------------------------
	.section	.nv.info._Z24deriv_wrt_neighbors_se_aPfPKfS1_PKiiiiii,"",@"SHT_CUDA_INFO"
	.sectionflags	@""
	.align	4


	//----- nvinfo : EIATTR_CUDA_API_VERSION
	.align		4
        /*0000*/ 	.byte	0x04, 0x37
        /*0002*/ 	.short	(.L_13 - .L_12)
.L_12:
        /*0004*/ 	.word	0x00000082


	//----- nvinfo : EIATTR_KPARAM_INFO
	.align		4
.L_13:
        /*0008*/ 	.byte	0x04, 0x17
        /*000a*/ 	.short	(.L_15 - .L_14)
.L_14:
        /*000c*/ 	.word	0x00000000
        /*0010*/ 	.short	0x0008
        /*0012*/ 	.short	0x0030
        /*0014*/ 	.byte	0x00, 0xf0, 0x11, 0x00


	//----- nvinfo : EIATTR_KPARAM_INFO
	.align		4
.L_15:
        /*0018*/ 	.byte	0x04, 0x17
        /*001a*/ 	.short	(.L_17 - .L_16)
.L_16:
        /*001c*/ 	.word	0x00000000
        /*0020*/ 	.short	0x0007
        /*0022*/ 	.short	0x002c
        /*0024*/ 	.byte	0x00, 0xf0, 0x11, 0x00


	//----- nvinfo : EIATTR_KPARAM_INFO
	.align		4
.L_17:
        /*0028*/ 	.byte	0x04, 0x17
        /*002a*/ 	.short	(.L_19 - .L_18)
.L_18:
        /*002c*/ 	.word	0x00000000
        /*0030*/ 	.short	0x0006
        /*0032*/ 	.short	0x0028
        /*0034*/ 	.byte	0x00, 0xf0, 0x11, 0x00


	//----- nvinfo : EIATTR_KPARAM_INFO
	.align		4
.L_19:
        /*0038*/ 	.byte	0x04, 0x17
        /*003a*/ 	.short	(.L_21 - .L_20)
.L_20:
        /*003c*/ 	.word	0x00000000
        /*0040*/ 	.short	0x0005
        /*0042*/ 	.short	0x0024
        /*0044*/ 	.byte	0x00, 0xf0, 0x11, 0x00


	//----- nvinfo : EIATTR_KPARAM_INFO
	.align		4
.L_21:
        /*0048*/ 	.byte	0x04, 0x17
        /*004a*/ 	.short	(.L_23 - .L_22)
.L_22:
        /*004c*/ 	.word	0x00000000
        /*0050*/ 	.short	0x0004
        /*0052*/ 	.short	0x0020
        /*0054*/ 	.byte	0x00, 0xf0, 0x11, 0x00


	//----- nvinfo : EIATTR_KPARAM_INFO
	.align		4
.L_23:
        /*0058*/ 	.byte	0x04, 0x17
        /*005a*/ 	.short	(.L_25 - .L_24)
.L_24:
        /*005c*/ 	.word	0x00000000
        /*0060*/ 	.short	0x0003
        /*0062*/ 	.short	0x0018
        /*0064*/ 	.byte	0x00, 0xf5, 0x21, 0x00


	//----- nvinfo : EIATTR_KPARAM_INFO
	.align		4
.L_25:
        /*0068*/ 	.byte	0x04, 0x17
        /*006a*/ 	.short	(.L_27 - .L_26)
.L_26:
        /*006c*/ 	.word	0x00000000
        /*0070*/ 	.short	0x0002
        /*0072*/ 	.short	0x0010
        /*0074*/ 	.byte	0x00, 0xf5, 0x21, 0x00


	//----- nvinfo : EIATTR_KPARAM_INFO
	.align		4
.L_27:
        /*0078*/ 	.byte	0x04, 0x17
        /*007a*/ 	.short	(.L_29 - .L_28)
.L_28:
        /*007c*/ 	.word	0x00000000
        /*0080*/ 	.short	0x0001
        /*0082*/ 	.short	0x0008
        /*0084*/ 	.byte	0x00, 0xf5, 0x21, 0x00


	//----- nvinfo : EIATTR_KPARAM_INFO
	.align		4
.L_29:
        /*0088*/ 	.byte	0x04, 0x17
        /*008a*/ 	.short	(.L_31 - .L_30)
.L_30:
        /*008c*/ 	.word	0x00000000
        /*0090*/ 	.short	0x0000
        /*0092*/ 	.short	0x0000
        /*0094*/ 	.byte	0x00, 0xf5, 0x21, 0x00


	//----- nvinfo : EIATTR_SPARSE_MMA_MASK
	.align		4
.L_31:
        /*0098*/ 	.byte	0x03, 0x50
        /*009a*/ 	.short	0x0000


	//----- nvinfo : EIATTR_MAXREG_COUNT
	.align		4
        /*009c*/ 	.byte	0x03, 0x1b
        /*009e*/ 	.short	0x00ff


	//----- nvinfo : EIATTR_MERCURY_ISA_VERSION
	.align		4
        /*00a0*/ 	.byte	0x03, 0x5f
        /*00a2*/ 	.short	0x0101


	//----- nvinfo : EIATTR_VRC_CTA_INIT_COUNT
	.align		4
        /*00a4*/ 	.byte	0x02, 0x4a
	.zero		1
	.zero		1


	//----- nvinfo : EIATTR_EXIT_INSTR_OFFSETS
	.align		4
        /*00a8*/ 	.byte	0x04, 0x1c
        /*00aa*/ 	.short	(.L_33 - .L_32)


	//   ....[0]....
.L_32:
        /*00ac*/ 	.word	0x00000070


	//   ....[1]....
        /*00b0*/ 	.word	0x00000100


	//   ....[2]....
        /*00b4*/ 	.word	0x00000220


	//----- nvinfo : EIATTR_CBANK_PARAM_SIZE
	.align		4
.L_33:
        /*00b8*/ 	.byte	0x03, 0x19
        /*00ba*/ 	.short	0x0034


	//----- nvinfo : EIATTR_PARAM_CBANK
	.align		4
        /*00bc*/ 	.byte	0x04, 0x0a
        /*00be*/ 	.short	(.L_35 - .L_34)
	.align		4
.L_34:
        /*00c0*/ 	.word	index@(.nv.constant0._Z24deriv_wrt_neighbors_se_aPfPKfS1_PKiiiiii)
        /*00c4*/ 	.short	0x0380
        /*00c6*/ 	.short	0x0034


	//----- nvinfo : EIATTR_SW_WAR
	.align		4
.L_35:
        /*00c8*/ 	.byte	0x04, 0x36
        /*00ca*/ 	.short	(.L_37 - .L_36)
.L_36:
        /*00cc*/ 	.word	0x00000008
.L_37:


//--------------------- .nv.info._Z26deriv_wrt_center_atom_se_aPfPKfS1_i --------------------------
	.section	.nv.info._Z26deriv_wrt_center_atom_se_aPfPKfS1_i,"",@"SHT_CUDA_INFO"
	.sectionflags	@""
	.align	4


	//----- nvinfo : EIATTR_CUDA_API_VERSION
	.align		4
        /*0000*/ 	.byte	0x04, 0x37
        /*0002*/ 	.short	(.L_39 - .L_38)
.L_38:
        /*0004*/ 	.word	0x00000082


	//----- nvinfo : EIATTR_KPARAM_INFO
	.align		4
.L_39:
        /*0008*/ 	.byte	0x04, 0x17
        /*000a*/ 	.short	(.L_41 - .L_40)
.L_40:
        /*000c*/ 	.word	0x00000000
        /*0010*/ 	.short	0x0003
        /*0012*/ 	.short	0x0018
        /*0014*/ 	.byte	0x00, 0xf0, 0x11, 0x00


	//----- nvinfo : EIATTR_KPARAM_INFO
	.align		4
.L_41:
        /*0018*/ 	.byte	0x04, 0x17
        /*001a*/ 	.short	(.L_43 - .L_42)
.L_42:
        /*001c*/ 	.word	0x00000000
        /*0020*/ 	.short	0x0002
        /*0022*/ 	.short	0x0010
        /*0024*/ 	.byte	0x00, 0xf5, 0x21, 0x00


	//----- nvinfo : EIATTR_KPARAM_INFO
	.align		4
.L_43:
        /*0028*/ 	.byte	0x04, 0x17
        /*002a*/ 	.short	(.L_45 - .L_44)
.L_44:
        /*002c*/ 	.word	0x00000000
        /*0030*/ 	.short	0x0001
        /*0032*/ 	.short	0x0008
        /*0034*/ 	.byte	0x00, 0xf5, 0x21, 0x00


	//----- nvinfo : EIATTR_KPARAM_INFO
	.align		4
.L_45:
        /*0038*/ 	.byte	0x04, 0x17
        /*003a*/ 	.short	(.L_47 - .L_46)
.L_46:
        /*003c*/ 	.word	0x00000000
        /*0040*/ 	.short	0x0000
        /*0042*/ 	.short	0x0000
        /*0044*/ 	.byte	0x00, 0xf5, 0x21, 0x00


	//----- nvinfo : EIATTR_SPARSE_MMA_MASK
	.align		4
.L_47:
        /*0048*/ 	.byte	0x03, 0x50
        /*004a*/ 	.short	0x0000


	//----- nvinfo : EIATTR_MAXREG_COUNT
	.align		4
        /*004c*/ 	.byte	0x03, 0x1b
        /*004e*/ 	.short	0x00ff


	//----- nvinfo : EIATTR_MERCURY_ISA_VERSION
	.align		4
        /*0050*/ 	.byte	0x03, 0x5f
        /*0052*/ 	.short	0x0101


	//----- nvinfo : EIATTR_VRC_CTA_INIT_COUNT
	.align		4
        /*0054*/ 	.byte	0x02, 0x4a
	.zero		1
	.zero		1


	//----- nvinfo : EIATTR_EXIT_INSTR_OFFSETS
	.align		4
        /*0058*/ 	.byte	0x04, 0x1c
        /*005a*/ 	.short	(.L_49 - .L_48)


	//   ....[0]....
.L_48:
        /*005c*/ 	.word	0x00000070


	//   ....[1]....
        /*0060*/ 	.word	0x000001b0


	//----- nvinfo : EIATTR_CBANK_PARAM_SIZE
	.align		4
.L_49:
        /*0064*/ 	.byte	0x03, 0x19
        /*0066*/ 	.short	0x001c


	//----- nvinfo : EIATTR_PARAM_CBANK
	.align		4
        /*0068*/ 	.byte	0x04, 0x0a
        /*006a*/ 	.short	(.L_51 - .L_50)
	.align		4
.L_50:
        /*006c*/ 	.word	index@(.nv.constant0._Z26deriv_wrt_center_atom_se_aPfPKfS1_i)
        /*0070*/ 	.short	0x0380
        /*0072*/ 	.short	0x001c


	//----- nvinfo : EIATTR_SW_WAR
	.align		4
.L_51:
        /*0074*/ 	.byte	0x04, 0x36
        /*0076*/ 	.short	(.L_53 - .L_52)
.L_52:
        /*0078*/ 	.word	0x00000008
.L_53:


//--------------------- .nv.callgraph             --------------------------
	.section	.nv.callgraph,"",@"SHT_CUDA_CALLGRAPH"
	.align	4
	.sectionentsize	8
	.align		4
        /*0000*/ 	.word	0x00000000
	.align		4
        /*0004*/ 	.word	0xffffffff
	.align		4
        /*0008*/ 	.word	0x00000000
	.align		4
        /*000c*/ 	.word	0xfffffffe
	.align		4
        /*0010*/ 	.word	0x00000000
	.align		4
        /*0014*/ 	.word	0xfffffffd
	.align		4
        /*0018*/ 	.word	0x00000000
	.align		4
        /*001c*/ 	.word	0xfffffffc


//--------------------- .text._Z24deriv_wrt_neighbors_se_aPfPKfS1_PKiiiiii --------------------------
	.section	.text._Z24deriv_wrt_neighbors_se_aPfPKfS1_PKiiiiii,"ax",@progbits
	.align	128
        .global         _Z24deriv_wrt_neighbors_se_aPfPKfS1_PKiiiiii
        .type           _Z24deriv_wrt_neighbors_se_aPfPKfS1_PKiiiiii,@function
        .size           _Z24deriv_wrt_neighbors_se_aPfPKfS1_PKiiiiii,(.L_x_2 - _Z24deriv_wrt_neighbors_se_aPfPKfS1_PKiiiiii)
        .other          _Z24deriv_wrt_neighbors_se_aPfPKfS1_PKiiiiii,@"STO_CUDA_ENTRY STV_DEFAULT"
_Z24deriv_wrt_neighbors_se_aPfPKfS1_PKiiiiii:
.text._Z24deriv_wrt_neighbors_se_aPfPKfS1_PKiiiiii:
[----:B------:R-:W-:Y:S01]  /*0000*/  LDC R1, c[0x0][0x37c] ;  /* 0x0000df00ff017b82 */ /* 0x000fe20000000800 */
[----:B------:R-:W0:Y:S07]  /*0010*/  S2R R3, SR_TID.X ;  /* 0x0000000000037919 */ /* 0x000e2e0000002100 */
[----:B------:R-:W0:Y:S01]  /*0020*/  S2UR UR4, SR_CTAID.X ;  /* 0x00000000000479c3 */ /* 0x000e220000002500 */
[----:B------:R-:W1:Y:S07]  /*0030*/  LDCU UR5, c[0x0][0x3a0] ;  /* 0x00007400ff0577ac */ /* 0x000e6e0008000800 */
[----:B------:R-:W0:Y:S02]  /*0040*/  LDC R0, c[0x0][0x360] ;  /* 0x0000d800ff007b82 */ /* 0x000e240000000800 */
[----:B0-----:R-:W-:-:S05]  /*0050*/  IMAD R0, R0, UR4, R3 ;  /* 0x0000000400007c24 */ /* 0x001fca000f8e0203 */
[----:B-1----:R-:W-:-:S13]  /*0060*/  ISETP.GE.U32.AND P0, PT, R0, UR5, PT ;  /* 0x0000000500007c0c */ /* 0x002fda000bf06070 */
[----:B------:R-:W-:Y:S05]  /*0070*/  @P0 EXIT ;  /* 0x000000000000094d */ /* 0x000fea0003800000 */
[----:B------:R-:W0:Y:S01]  /*0080*/  S2R R9, SR_CTAID.Y ;  /* 0x0000000000097919 */ /* 0x000e220000002600 */
[----:B------:R-:W1:Y:S01]  /*0090*/  LDC.64 R2, c[0x0][0x398] ;  /* 0x0000e600ff027b82 */ /* 0x000e620000000a00 */
[----:B------:R-:W0:Y:S01]  /*00a0*/  LDCU UR6, c[0x0][0x3a4] ;  /* 0x00007480ff0677ac */ /* 0x000e220008000800 */
[----:B------:R-:W2:Y:S01]  /*00b0*/  LDCU.64 UR4, c[0x0][0x358] ;  /* 0x00006b00ff0477ac */ /* 0x000ea20008000a00 */
[----:B0-----:R-:W-:-:S04]  /*00c0*/  IMAD R5, R0, UR6, R9 ;  /* 0x0000000600057c24 */ /* 0x001fc8000f8e0209 */
[----:B-1----:R-:W-:-:S05]  /*00d0*/  IMAD.WIDE.U32 R2, R5, 0x4, R2 ;  /* 0x0000000405027825 */ /* 0x002fca00078e0002 */
[----:B--2---:R-:W2:Y:S02]  /*00e0*/  LDG.E R8, desc[UR4][R2.64] ;  /* 0x0000000402087981 */ /* 0x004ea4000c1e1900 */
[----:B--2---:R-:W-:-:S13]  /*00f0*/  ISETP.GE.AND P0, PT, R8, RZ, PT ;  /* 0x000000ff0800720c */ /* 0x004fda0003f06270 */
[----:B------:R-:W-:Y:S05]  /*0100*/  @!P0 EXIT ;  /* 0x000000000000894d */ /* 0x000fea0003800000 */
[----:B------:R-:W0:Y:S01]  /*0110*/  S2R R2, SR_TID.Z ;  /* 0x0000000000027919 */ /* 0x000e220000002300 */
[----:B------:R-:W1:Y:S01]  /*0120*/  LDCU UR6, c[0x0][0x3a8] ;  /* 0x00007500ff0677ac */ /* 0x000e620008000800 */
[----:B------:R-:W2:Y:S01]  /*0130*/  LDC.64 R4, c[0x0][0x388] ;  /* 0x0000e200ff047b82 */ /* 0x000ea20000000a00 */
[----:B------:R-:W3:Y:S07]  /*0140*/  S2R R10, SR_TID.Y ;  /* 0x00000000000a7919 */ /* 0x000eee0000002200 */
[----:B------:R-:W4:Y:S01]  /*0150*/  LDC.64 R6, c[0x0][0x390] ;  /* 0x0000e400ff067b82 */ /* 0x000f220000000a00 */
[----:B0-----:R-:W-:-:S05]  /*0160*/  LEA R3, R9, R2, 0x2 ;  /* 0x0000000209037211 */ /* 0x001fca00078e10ff */
[----:B-1----:R-:W-:-:S04]  /*0170*/  IMAD R3, R0, UR6, R3 ;  /* 0x0000000600037c24 */ /* 0x002fc8000f8e0203 */
[C---:B---3--:R-:W-:Y:S02]  /*0180*/  IMAD R9, R3.reuse, 0x3, R10 ;  /* 0x0000000303097824 */ /* 0x048fe400078e020a */
[----:B--2---:R-:W-:Y:S02]  /*0190*/  IMAD.WIDE.U32 R4, R3, 0x4, R4 ;  /* 0x0000000403047825 */ /* 0x004fe400078e0004 */
[----:B------:R-:W0:Y:S02]  /*01a0*/  LDC.64 R2, c[0x0][0x380] ;  /* 0x0000e000ff027b82 */ /* 0x000e240000000a00 */
[----:B----4-:R-:W-:Y:S02]  /*01b0*/  IMAD.WIDE.U32 R6, R9, 0x4, R6 ;  /* 0x0000000409067825 */ /* 0x010fe400078e0006 */
[----:B------:R-:W2:Y:S04]  /*01c0*/  LDG.E R4, desc[UR4][R4.64] ;  /* 0x0000000404047981 */ /* 0x000ea8000c1e1900 */
[----:B------:R-:W2:Y:S01]  /*01d0*/  LDG.E R7, desc[UR4][R6.64] ;  /* 0x0000000406077981 */ /* 0x000ea2000c1e1900 */
[----:B------:R-:W-:-:S04]  /*01e0*/  IMAD R9, R8, 0x3, R10 ;  /* 0x0000000308097824 */ /* 0x000fc800078e020a */
[----:B0-----:R-:W-:-:S04]  /*01f0*/  IMAD.WIDE.U32 R2, R9, 0x4, R2 ;  /* 0x0000000409027825 */ /* 0x001fc800078e0002 */
[----:B--2---:R-:W-:-:S05]  /*0200*/  FMUL R9, R4, R7 ;  /* 0x0000000704097220 */ /* 0x004fca0000400000 */
[----:B------:R-:W-:Y:S01]  /*0210*/  REDG.E.ADD.F32.FTZ.RN.STRONG.GPU desc[UR4][R2.64], R9 ;  /* 0x00000009020079a6 */ /* 0x000fe2000c12f304 */
[----:B------:R-:W-:Y:S05]  /*0220*/  EXIT ;  /* 0x000000000000794d */ /* 0x000fea0003800000 */
.L_x_0:
[----:B------:R-:W-:-:S00]  /*0230*/  BRA `(.L_x_0) ;  /* 0xfffffffc00fc7947 */ /* 0x000fc0000383ffff */
[----:B------:R-:W-:-:S00]  /*0240*/  NOP ;  /* 0x0000000000007918 */ /* 0x000fc00000000000 */
        /* <DEDUP_REMOVED lines=11> */
.L_x_2:


//--------------------- .text._Z26deriv_wrt_center_atom_se_aPfPKfS1_i --------------------------
	.section	.text._Z26deriv_wrt_center_atom_se_aPfPKfS1_i,"ax",@progbits
	.align	128
        .global         _Z26deriv_wrt_center_atom_se_aPfPKfS1_i
        .type           _Z26deriv_wrt_center_atom_se_aPfPKfS1_i,@function
        .size           _Z26deriv_wrt_center_atom_se_aPfPKfS1_i,(.L_x_3 - _Z26deriv_wrt_center_atom_se_aPfPKfS1_i)
        .other          _Z26deriv_wrt_center_atom_se_aPfPKfS1_i,@"STO_CUDA_ENTRY STV_DEFAULT"
_Z26deriv_wrt_center_atom_se_aPfPKfS1_i:
.text._Z26deriv_wrt_center_atom_se_aPfPKfS1_i:
        /* <DEDUP_REMOVED lines=10> */
[----:B------:R-:W2:Y:S01]  /*00a0*/  LDCU.64 UR4, c[0x0][0x358] ;  /* 0x00006b00ff0477ac */ /* 0x000ea20008000a00 */
[----:B------:R-:W3:Y:S06]  /*00b0*/  S2R R12, SR_TID.Y ;  /* 0x00000000000c7919 */ /* 0x000eec0000002200 */
[----:B------:R-:W4:Y:S08]  /*00c0*/  LDC.64 R6, c[0x0][0x390] ;  /* 0x0000e400ff067b82 */ /* 0x000f300000000a00 */
[----:B------:R-:W5:Y:S01]  /*00d0*/  LDC.64 R10, c[0x0][0x380] ;  /* 0x0000e000ff0a7b82 */ /* 0x000f620000000a00 */
[----:B0-----:R-:W-:-:S04]  /*00e0*/  IMAD R3, R13, UR6, R0 ;  /* 0x000000060d037c24 */ /* 0x001fc8000f8e0200 */
[C---:B---3--:R-:W-:Y:S02]  /*00f0*/  IMAD R9, R3.reuse, 0x3, R12 ;  /* 0x0000000303097824 */ /* 0x048fe400078e020c */
[----:B-1----:R-:W-:-:S04]  /*0100*/  IMAD.WIDE.U32 R4, R3, 0x4, R4 ;  /* 0x0000000403047825 */ /* 0x002fc800078e0004 */
[----:B----4-:R-:W-:Y:S02]  /*0110*/  IMAD.WIDE.U32 R6, R9, 0x4, R6 ;  /* 0x0000000409067825 */ /* 0x010fe400078e0006 */
[----:B--2---:R-:W2:Y:S04]  /*0120*/  LDG.E R4, desc[UR4][R4.64] ;  /* 0x0000000404047981 */ /* 0x004ea8000c1e1900 */
[----:B------:R-:W3:Y:S01]  /*0130*/  LDG.E R6, desc[UR4][R6.64] ;  /* 0x0000000406067981 */ /* 0x000ee2000c1e1900 */
[----:B--2---:R-:W-:Y:S08]  /*0140*/  F2F.F64.F32 R2, R4 ;  /* 0x0000000400027310 */ /* 0x004ff00000201800 */
[----:B---3--:R-:W0:Y:S02]  /*0150*/  F2F.F64.F32 R8, R6 ;  /* 0x0000000600087310 */ /* 0x008e240000201800 */
[----:B0-----:R-:W-:Y:S01]  /*0160*/  DMUL R8, R2, -R8 ;  /* 0x8000000802087228 */ /* 0x001fe20000000000 */
[----:B------:R-:W-:-:S04]  /*0170*/  IMAD R3, R13, 0x3, R12 ;  /* 0x000000030d037824 */ /* 0x000fc800078e020c */
[----:B-----5:R-:W-:-:S05]  /*0180*/  IMAD.WIDE.U32 R2, R3, 0x4, R10 ;  /* 0x0000000403027825 */ /* 0x020fca00078e000a */
[----:B------:R-:W0:Y:S02]  /*0190*/  F2F.F32.F64 R9, R8 ;  /* 0x0000000800097310 */ /* 0x000e240000301000 */
[----:B0-----:R-:W-:Y:S01]  /*01a0*/  REDG.E.ADD.F32.FTZ.RN.STRONG.GPU desc[UR4][R2.64], R9 ;  /* 0x00000009020079a6 */ /* 0x001fe2000c12f304 */
[----:B------:R-:W-:Y:S05]  /*01b0*/  EXIT ;  /* 0x000000000000794d */ /* 0x000fea0003800000 */
.L_x_1:
        /* <DEDUP_REMOVED lines=12> */
.L_x_3:


//--------------------- .nv.shared.reserved.0     --------------------------
	.section	.nv.shared.reserved.0,"aw",@nobits
	.weak		__nv_reservedSMEM_offset_0_alias
	.size		__nv_reservedSMEM_offset_0_alias, 0, 64
	.other		__nv_reservedSMEM_offset_0_alias,@"STO_CUDA_RESERVED_SHARED STV_DEFAULT"
__nv_reservedSMEM_offset_0_alias:
	.zero		0
	.zero		64


//--------------------- .nv.constant0._Z24deriv_wrt_neighbors_se_aPfPKfS1_PKiiiiii --------------------------
	.section	.nv.constant0._Z24deriv_wrt_neighbors_se_aPfPKfS1_PKiiiiii,"a",@progbits
	.sectionflags	@""
	.align	4
.nv.constant0._Z24deriv_wrt_neighbors_se_aPfPKfS1_PKiiiiii:
	.zero		948


//--------------------- .nv.constant0._Z26deriv_wrt_center_atom_se_aPfPKfS1_i --------------------------
	.section	.nv.constant0._Z26deriv_wrt_center_atom_se_aPfPKfS1_i,"a",@progbits
	.sectionflags	@""
	.align	4
.nv.constant0._Z26deriv_wrt_center_atom_se_aPfPKfS1_i:
	.zero		924


//--------------------- SYMBOLS --------------------------

	.type		.nv.reservedSmem.offset0,@object
	.size		.nv.reservedSmem.offset0,0x4
